//
// Generated by NVIDIA NVVM Compiler
//
// Compiler Build ID: CL-36424714
// Cuda compilation tools, release 13.0, V13.0.88
// Based on NVVM 20.0.0
//

.version 9.0
.target sm_100
.address_size 64

	// .globl	_Z8functionv
.extern .func  (.param .b32 func_retval0) vprintf
(
	.param .b64 vprintf_param_0,
	.param .b64 vprintf_param_1
)
;
.global .align 1 .b8 $str[22] = {84, 104, 114, 101, 97, 100, 32, 73, 100, 58, 32, 37, 50, 100, 32, 80, 114, 105, 110, 116, 10};

.visible .entry _Z8functionv()
{
	.local .align 8 .b8 	__local_depot0[8];
	.reg .b64 	%SP;
	.reg .b64 	%SPL;
	.reg .b32 	%r<4>;
	.reg .b64 	%rd<5>;

	mov.u64 	%SPL, __local_depot0;
	cvta.local.u64 	%SP, %SPL;
	add.u64 	%rd1, %SP, 0;
	add.u64 	%rd2, %SPL, 0;
	mov.u32 	%r1, %tid.x;
	st.local.u32 	[%rd2], %r1;
	mov.u64 	%rd3, $str;
	cvta.global.u64 	%rd4, %rd3;
	{ // callseq 0, 0
	.param .b64 param0;
	st.param.b64 	[param0], %rd4;
	.param .b64 param1;
	st.param.b64 	[param1], %rd1;
	.param .b32 retval0;
	call.uni (retval0), 
	vprintf, 
	(
	param0, 
	param1
	);
	ld.param.b32 	%r2, [retval0];
	} // callseq 0
	ret;

}


// ===== COMPILED SASS (sm_100) =====

	.target	sm_100

	.elftype	@"ET_EXEC"


//--------------------- .note.nv.tkinfo           --------------------------
	.section	.note.nv.tkinfo,"",@"SHT_NOTE"
	.sectionflags	@"SHF_NOTE_NV_TKINFO"
	.tkinfo
        /*0018*/ 	.word	0x00000002
        /*0030*/ 	.string	""
        /*0030*/ 	.string	"ptxas"
        /*0030*/ 	.string	"Cuda compilation tools, release 13.0, V13.0.88"
        /*0030*/ 	.string	"Build cuda_13.0.r13.0/compiler.36424714_0"
        /*0030*/ 	.string	"-arch sm_100 -m 64 "



//--------------------- .note.nv.cuinfo           --------------------------
	.section	.note.nv.cuinfo,"",@"SHT_NOTE"
	.sectionflags	@"SHF_NOTE_NV_CUINFO"
        /*0018*/ 	.short	0x0002
        /*001a*/ 	.short	0x0064
        /*001c*/ 	.short	0x0082
	.zero		2


//--------------------- .nv.info                  --------------------------
	.section	.nv.info,"",@"SHT_CUDA_INFO"
	.align	4


	//----- nvinfo : EIATTR_REGCOUNT
	.align		4
        /*0000*/ 	.byte	0x04, 0x2f
        /*0002*/ 	.short	(.L_2 - .L_1)
	.align		4
.L_1:
        /*0004*/ 	.word	index@(_Z8functionv)
        /*0008*/ 	.word	0x00000018


	//----- nvinfo : EIATTR_FRAME_SIZE
	.align		4
.L_2:
        /*000c*/ 	.byte	0x04, 0x11
        /*000e*/ 	.short	(.L_4 - .L_3)
	.align		4
.L_3:
        /*0010*/ 	.word	index@(_Z8functionv)
        /*0014*/ 	.word	0x00000008


	//----- nvinfo : EIATTR_MIN_STACK_SIZE
	.align		4
.L_4:
        /*0018*/ 	.byte	0x04, 0x12
        /*001a*/ 	.short	(.L_6 - .L_5)
	.align		4
.L_5:
        /*001c*/ 	.word	index@(_Z8functionv)
        /*0020*/ 	.word	0x00000008
.L_6:


//--------------------- .nv.compat                --------------------------
	.section	.nv.compat,"",@"SHT_CUDA_COMPAT_INFO"
	.align	4
        /*0000*/ 	.byte	0x02, 0x09, 0x00, 0x00, 0x02, 0x02, 0x01, 0x00, 0x02, 0x05, 0x05, 0x00, 0x03, 0x07, 0x01, 0x01
        /*0010*/ 	.byte	0x02, 0x03, 0x00, 0x00, 0x02, 0x06, 0x01, 0x00, 0x04, 0x0b, 0x08, 0x00, 0x09, 0x00, 0x00, 0x00
        /*0020*/ 	.byte	0x00, 0x00, 0x00, 0x00


//--------------------- .nv.info._Z8functionv     --------------------------
	.section	.nv.info._Z8functionv,"",@"SHT_CUDA_INFO"
	.sectionflags	@""
	.align	4


	//----- nvinfo : EIATTR_CUDA_API_VERSION
	.align		4
        /*0000*/ 	.byte	0x04, 0x37
        /*0002*/ 	.short	(.L_8 - .L_7)
.L_7:
        /*0004*/ 	.word	0x00000082


	//----- nvinfo : EIATTR_SPARSE_MMA_MASK
	.align		4
.L_8:
        /*0008*/ 	.byte	0x03, 0x50
        /*000a*/ 	.short	0x0000


	//----- nvinfo : EIATTR_MAXREG_COUNT
	.align		4
        /*000c*/ 	.byte	0x03, 0x1b
        /*000e*/ 	.short	0x00ff


	//----- nvinfo : EIATTR_EXTERNS
	.align		4
        /*0010*/ 	.byte	0x04, 0x0f
        /*0012*/ 	.short	(.L_10 - .L_9)


	//   ....[0]....
	.align		4
.L_9:
        /*0014*/ 	.word	index@(vprintf)


	//----- nvinfo : EIATTR_MERCURY_ISA_VERSION
	.align		4
.L_10:
        /*0018*/ 	.byte	0x03, 0x5f
        /*001a*/ 	.short	0x0101


	//----- nvinfo : EIATTR_VRC_CTA_INIT_COUNT
	.align		4
        /*001c*/ 	.byte	0x02, 0x4a
	.zero		1
	.zero		1


	//----- nvinfo : EIATTR_SYSCALL_OFFSETS
	.align		4
        /*0020*/ 	.byte	0x04, 0x46
        /*0022*/ 	.short	(.L_12 - .L_11)


	//   ....[0]....
.L_11:
        /*0024*/ 	.word	0x000000e0


	//----- nvinfo : EIATTR_EXIT_INSTR_OFFSETS
	.align		4
.L_12:
        /*0028*/ 	.byte	0x04, 0x1c
        /*002a*/ 	.short	(.L_14 - .L_13)


	//   ....[0]....
.L_13:
        /*002c*/ 	.word	0x000000f0


	//----- nvinfo : EIATTR_SW_WAR
	.align		4
.L_14:
        /*0030*/ 	.byte	0x04, 0x36
        /*0032*/ 	.short	(.L_16 - .L_15)
.L_15:
        /*0034*/ 	.word	0x00000008
.L_16:


//--------------------- .nv.callgraph             --------------------------
	.section	.nv.callgraph,"",@"SHT_CUDA_CALLGRAPH"
	.align	4
	.sectionentsize	8
	.align		4
        /*0000*/ 	.word	0x00000000
	.align		4
        /*0004*/ 	.word	0xffffffff
	.align		4
        /*0008*/ 	.word	index@(_Z8functionv)
	.align		4
        /*000c*/ 	.word	index@(vprintf)
	.align		4
        /*0010*/ 	.word	0x00000000
	.align		4
        /*0014*/ 	.word	0xfffffffe
	.align		4
        /*0018*/ 	.word	0x00000000
	.align		4
        /*001c*/ 	.word	0xfffffffd
	.align		4
        /*0020*/ 	.word	0x00000000
	.align		4
        /*0024*/ 	.word	0xfffffffc


//--------------------- .nv.constant4             --------------------------
	.section	.nv.constant4,"a",@progbits
	.align	8
	.align		8
.nv.constant4:
        /*0000*/ 	.dword	vprintf
	.align		8
        /*0008*/ 	.dword	$str


//--------------------- .text._Z8functionv        --------------------------
	.section	.text._Z8functionv,"ax",@progbits
	.align	128
        .global         _Z8functionv
        .type           _Z8functionv,@function
        .size           _Z8functionv,(.L_x_2 - _Z8functionv)
        .other          _Z8functionv,@"STO_CUDA_ENTRY STV_DEFAULT"
_Z8functionv:
.text._Z8functionv:
[----:B------:R-:W0:Y:S01]  /*0000*/  LDC R1, c[0x0][0x37c] ;  /* 0x0000df00ff017b82 */ /* 0x000e220000000800 */
[----:B------:R-:W1:Y:S01]  /*0010*/  S2R R8, SR_TID.X ;  /* 0x0000000000087919 */ /* 0x000e620000002100 */
[----:B0-----:R-:W-:Y:S01]  /*0020*/  VIADD R1, R1, 0xfffffff8 ;  /* 0xfffffff801017836 */ /* 0x001fe20000000000 */
[----:B------:R-:W-:Y:S01]  /*0030*/  MOV R0, 0x0 ;  /* 0x0000000000007802 */ /* 0x000fe20000000f00 */
[----:B------:R-:W0:Y:S04]  /*0040*/  LDCU UR4, c[0x0][0x2f8] ;  /* 0x00005f00ff0477ac */ /* 0x000e280008000800 */
[----:B------:R2:W3:Y:S01]  /*0050*/  LDC.64 R2, c[0x4][R0] ;  /* 0x0100000000027b82 */ /* 0x0004e20000000a00 */
[----:B------:R-:W4:Y:S01]  /*0060*/  LDCU.64 UR6, c[0x4][0x8] ;  /* 0x01000100ff0677ac */ /* 0x000f220008000a00 */
[----:B------:R-:W5:Y:S01]  /*0070*/  LDCU UR5, c[0x0][0x2fc] ;  /* 0x00005f80ff0577ac */ /* 0x000f620008000800 */
[----:B0-----:R-:W-:Y:S01]  /*0080*/  IADD3 R6, P0, PT, R1, UR4, RZ ;  /* 0x0000000401067c10 */ /* 0x001fe2000ff1e0ff */
[----:B----4-:R-:W-:Y:S01]  /*0090*/  IMAD.U32 R4, RZ, RZ, UR6 ;  /* 0x00000006ff047e24 */ /* 0x010fe2000f8e00ff */
[----:B------:R-:W-:-:S03]  /*00a0*/  MOV R5, UR7 ;  /* 0x0000000700057c02 */ /* 0x000fc60008000f00 */
[----:B-----5:R-:W-:Y:S01]  /*00b0*/  IMAD.X R7, RZ, RZ, UR5, P0 ;  /* 0x00000005ff077e24 */ /* 0x020fe200080e06ff */
[----:B-1----:R2:W-:Y:S07]  /*00c0*/  STL [R1], R8 ;  /* 0x0000000801007387 */ /* 0x0025ee0000100800 */
[----:B------:R-:W-:-:S07]  /*00d0*/  LEPC R20, `(.L_x_0) ;  /* 0x000000001014794e */ /* 0x000fce0000000000 */
[----:B--23--:R-:W-:Y:S05]  /*00e0*/  CALL.ABS.NOINC R2 ;  /* 0x0000000002007343 */ /* 0x00cfea0003c00000 */
.L_x_0:
[----:B------:R-:W-:Y:S05]  /*00f0*/  EXIT ;  /* 0x000000000000794d */ /* 0x000fea0003800000 */
.L_x_1:
[----:B------:R-:W-:-:S00]  /*0100*/  BRA `(.L_x_1) ;  /* 0xfffffffc00fc7947 */ /* 0x000fc0000383ffff */
[----:B------:R-:W-:-:S00]  /*0110*/  NOP ;  /* 0x0000000000007918 */ /* 0x000fc00000000000 */
        /* <DEDUP_REMOVED lines=14> */
.L_x_2:


//--------------------- .nv.global.init           --------------------------
	.section	.nv.global.init,"aw",@progbits
.nv.global.init:
	.type		$str,@object
	.size		$str,(.L_0 - $str)
$str:
        /*0000*/ 	.byte	0x54, 0x68, 0x72, 0x65, 0x61, 0x64, 0x20, 0x49, 0x64, 0x3a, 0x20, 0x25, 0x32, 0x64, 0x20, 0x50
        /*0010*/ 	.byte	0x72, 0x69, 0x6e, 0x74, 0x0a, 0x00
.L_0:


//--------------------- .nv.shared.reserved.0     --------------------------
	.section	.nv.shared.reserved.0,"aw",@nobits
	.weak		__nv_reservedSMEM_offset_0_alias
	.size		__nv_reservedSMEM_offset_0_alias, 0, 64
	.other		__nv_reservedSMEM_offset_0_alias,@"STO_CUDA_RESERVED_SHARED STV_DEFAULT"
__nv_reservedSMEM_offset_0_alias:
	.zero		0
	.zero		64


//--------------------- .nv.constant0._Z8functionv --------------------------
	.section	.nv.constant0._Z8functionv,"a",@progbits
	.sectionflags	@""
	.align	4
.nv.constant0._Z8functionv:
	.zero		896


//--------------------- SYMBOLS --------------------------

	.type		.nv.reservedSmem.offset0,@object
	.size		.nv.reservedSmem.offset0,0x4
	.type		vprintf,@function
